//
// Generated by NVIDIA NVVM Compiler
//
// Compiler Build ID: CL-36424714
// Cuda compilation tools, release 13.0, V13.0.88
// Based on NVVM 20.0.0
//

.version 9.0
.target sm_100
.address_size 64

	// .globl	_Z8prodottoPKfS0_Pfi

.visible .entry _Z8prodottoPKfS0_Pfi(
	.param .u64 .ptr .align 1 _Z8prodottoPKfS0_Pfi_param_0,
	.param .u64 .ptr .align 1 _Z8prodottoPKfS0_Pfi_param_1,
	.param .u64 .ptr .align 1 _Z8prodottoPKfS0_Pfi_param_2,
	.param .u32 _Z8prodottoPKfS0_Pfi_param_3
)
{
	.reg .pred 	%p<2>;
	.reg .b32 	%r<6>;
	.reg .b32 	%f<4>;
	.reg .b64 	%rd<11>;

	ld.param.u64 	%rd1, [_Z8prodottoPKfS0_Pfi_param_0];
	ld.param.u64 	%rd2, [_Z8prodottoPKfS0_Pfi_param_1];
	ld.param.u64 	%rd3, [_Z8prodottoPKfS0_Pfi_param_2];
	ld.param.u32 	%r2, [_Z8prodottoPKfS0_Pfi_param_3];
	mov.u32 	%r3, %tid.x;
	mov.u32 	%r4, %ctaid.x;
	mov.u32 	%r5, %ntid.x;
	mad.lo.s32 	%r1, %r4, %r5, %r3;
	setp.ge.s32 	%p1, %r1, %r2;
	@%p1 bra 	$L__BB0_2;
	cvta.to.global.u64 	%rd4, %rd1;
	cvta.to.global.u64 	%rd5, %rd2;
	cvta.to.global.u64 	%rd6, %rd3;
	mul.wide.s32 	%rd7, %r1, 4;
	add.s64 	%rd8, %rd4, %rd7;
	ld.global.f32 	%f1, [%rd8];
	add.s64 	%rd9, %rd5, %rd7;
	ld.global.f32 	%f2, [%rd9];
	mul.f32 	%f3, %f1, %f2;
	add.s64 	%rd10, %rd6, %rd7;
	st.global.f32 	[%rd10], %f3;
$L__BB0_2:
	ret;

}


// ===== COMPILED SASS (sm_100) =====

	.target	sm_100

	.elftype	@"ET_EXEC"


//--------------------- .note.nv.tkinfo           --------------------------
	.section	.note.nv.tkinfo,"",@"SHT_NOTE"
	.sectionflags	@"SHF_NOTE_NV_TKINFO"
	.tkinfo
        /*0018*/ 	.word	0x00000002
        /*0030*/ 	.string	""
        /*0030*/ 	.string	"ptxas"
        /*0030*/ 	.string	"Cuda compilation tools, release 13.0, V13.0.88"
        /*0030*/ 	.string	"Build cuda_13.0.r13.0/compiler.36424714_0"
        /*0030*/ 	.string	"-arch sm_100 -m 64 "



//--------------------- .note.nv.cuinfo           --------------------------
	.section	.note.nv.cuinfo,"",@"SHT_NOTE"
	.sectionflags	@"SHF_NOTE_NV_CUINFO"
        /*0018*/ 	.short	0x0002
        /*001a*/ 	.short	0x0064
        /*001c*/ 	.short	0x0082
	.zero		2


//--------------------- .nv.info                  --------------------------
	.section	.nv.info,"",@"SHT_CUDA_INFO"
	.align	4


	//----- nvinfo : EIATTR_REGCOUNT
	.align		4
        /*0000*/ 	.byte	0x04, 0x2f
        /*0002*/ 	.short	(.L_1 - .L_0)
	.align		4
.L_0:
        /*0004*/ 	.word	index@(_Z8prodottoPKfS0_Pfi)
        /*0008*/ 	.word	0x0000000c


	//----- nvinfo : EIATTR_FRAME_SIZE
	.align		4
.L_1:
        /*000c*/ 	.byte	0x04, 0x11
        /*000e*/ 	.short	(.L_3 - .L_2)
	.align		4
.L_2:
        /*0010*/ 	.word	index@(_Z8prodottoPKfS0_Pfi)
        /*0014*/ 	.word	0x00000000


	//----- nvinfo : EIATTR_MIN_STACK_SIZE
	.align		4
.L_3:
        /*0018*/ 	.byte	0x04, 0x12
        /*001a*/ 	.short	(.L_5 - .L_4)
	.align		4
.L_4:
        /*001c*/ 	.word	index@(_Z8prodottoPKfS0_Pfi)
        /*0020*/ 	.word	0x00000000
.L_5:


//--------------------- .nv.compat                --------------------------
	.section	.nv.compat,"",@"SHT_CUDA_COMPAT_INFO"
	.align	4
        /*0000*/ 	.byte	0x02, 0x09, 0x00, 0x00, 0x02, 0x02, 0x01, 0x00, 0x02, 0x05, 0x05, 0x00, 0x03, 0x07, 0x01, 0x01
        /*0010*/ 	.byte	0x02, 0x03, 0x00, 0x00, 0x02, 0x06, 0x01, 0x00, 0x04, 0x0b, 0x08, 0x00, 0x09, 0x00, 0x00, 0x00
        /*0020*/ 	.byte	0x00, 0x00, 0x00, 0x00


//--------------------- .nv.info._Z8prodottoPKfS0_Pfi --------------------------
	.section	.nv.info._Z8prodottoPKfS0_Pfi,"",@"SHT_CUDA_INFO"
	.sectionflags	@""
	.align	4


	//----- nvinfo : EIATTR_CUDA_API_VERSION
	.align		4
        /*0000*/ 	.byte	0x04, 0x37
        /*0002*/ 	.short	(.L_7 - .L_6)
.L_6:
        /*0004*/ 	.word	0x00000082


	//----- nvinfo : EIATTR_KPARAM_INFO
	.align		4
.L_7:
        /*0008*/ 	.byte	0x04, 0x17
        /*000a*/ 	.short	(.L_9 - .L_8)
.L_8:
        /*000c*/ 	.word	0x00000000
        /*0010*/ 	.short	0x0003
        /*0012*/ 	.short	0x0018
        /*0014*/ 	.byte	0x00, 0xf0, 0x11, 0x00


	//----- nvinfo : EIATTR_KPARAM_INFO
	.align		4
.L_9:
        /*0018*/ 	.byte	0x04, 0x17
        /*001a*/ 	.short	(.L_11 - .L_10)
.L_10:
        /*001c*/ 	.word	0x00000000
        /*0020*/ 	.short	0x0002
        /*0022*/ 	.short	0x0010
        /*0024*/ 	.byte	0x00, 0xf5, 0x21, 0x00


	//----- nvinfo : EIATTR_KPARAM_INFO
	.align		4
.L_11:
        /*0028*/ 	.byte	0x04, 0x17
        /*002a*/ 	.short	(.L_13 - .L_12)
.L_12:
        /*002c*/ 	.word	0x00000000
        /*0030*/ 	.short	0x0001
        /*0032*/ 	.short	0x0008
        /*0034*/ 	.byte	0x00, 0xf5, 0x21, 0x00


	//----- nvinfo : EIATTR_KPARAM_INFO
	.align		4
.L_13:
        /*0038*/ 	.byte	0x04, 0x17
        /*003a*/ 	.short	(.L_15 - .L_14)
.L_14:
        /*003c*/ 	.word	0x00000000
        /*0040*/ 	.short	0x0000
        /*0042*/ 	.short	0x0000
        /*0044*/ 	.byte	0x00, 0xf5, 0x21, 0x00


	//----- nvinfo : EIATTR_SPARSE_MMA_MASK
	.align		4
.L_15:
        /*0048*/ 	.byte	0x03, 0x50
        /*004a*/ 	.short	0x0000


	//----- nvinfo : EIATTR_MAXREG_COUNT
	.align		4
        /*004c*/ 	.byte	0x03, 0x1b
        /*004e*/ 	.short	0x00ff


	//----- nvinfo : EIATTR_MERCURY_ISA_VERSION
	.align		4
        /*0050*/ 	.byte	0x03, 0x5f
        /*0052*/ 	.short	0x0101


	//----- nvinfo : EIATTR_VRC_CTA_INIT_COUNT
	.align		4
        /*0054*/ 	.byte	0x02, 0x4a
	.zero		1
	.zero		1


	//----- nvinfo : EIATTR_EXIT_INSTR_OFFSETS
	.align		4
        /*0058*/ 	.byte	0x04, 0x1c
        /*005a*/ 	.short	(.L_17 - .L_16)


	//   ....[0]....
.L_16:
        /*005c*/ 	.word	0x00000070


	//   ....[1]....
        /*0060*/ 	.word	0x00000130


	//----- nvinfo : EIATTR_CBANK_PARAM_SIZE
	.align		4
.L_17:
        /*0064*/ 	.byte	0x03, 0x19
        /*0066*/ 	.short	0x001c


	//----- nvinfo : EIATTR_PARAM_CBANK
	.align		4
        /*0068*/ 	.byte	0x04, 0x0a
        /*006a*/ 	.short	(.L_19 - .L_18)
	.align		4
.L_18:
        /*006c*/ 	.word	index@(.nv.constant0._Z8prodottoPKfS0_Pfi)
        /*0070*/ 	.short	0x0380
        /*0072*/ 	.short	0x001c


	//----- nvinfo : EIATTR_SW_WAR
	.align		4
.L_19:
        /*0074*/ 	.byte	0x04, 0x36
        /*0076*/ 	.short	(.L_21 - .L_20)
.L_20:
        /*0078*/ 	.word	0x00000008
.L_21:


//--------------------- .nv.callgraph             --------------------------
	.section	.nv.callgraph,"",@"SHT_CUDA_CALLGRAPH"
	.align	4
	.sectionentsize	8
	.align		4
        /*0000*/ 	.word	0x00000000
	.align		4
        /*0004*/ 	.word	0xffffffff
	.align		4
        /*0008*/ 	.word	0x00000000
	.align		4
        /*000c*/ 	.word	0xfffffffe
	.align		4
        /*0010*/ 	.word	0x00000000
	.align		4
        /*0014*/ 	.word	0xfffffffd
	.align		4
        /*0018*/ 	.word	0x00000000
	.align		4
        /*001c*/ 	.word	0xfffffffc


//--------------------- .text._Z8prodottoPKfS0_Pfi --------------------------
	.section	.text._Z8prodottoPKfS0_Pfi,"ax",@progbits
	.align	128
        .global         _Z8prodottoPKfS0_Pfi
        .type           _Z8prodottoPKfS0_Pfi,@function
        .size           _Z8prodottoPKfS0_Pfi,(.L_x_1 - _Z8prodottoPKfS0_Pfi)
        .other          _Z8prodottoPKfS0_Pfi,@"STO_CUDA_ENTRY STV_DEFAULT"
_Z8prodottoPKfS0_Pfi:
.text._Z8prodottoPKfS0_Pfi:
[----:B------:R-:W-:Y:S01]  /*0000*/  LDC R1, c[0x0][0x37c] ;  /* 0x0000df00ff017b82 */ /* 0x000fe20000000800 */
[----:B------:R-:W0:Y:S07]  /*0010*/  S2R R9, SR_TID.X ;  /* 0x0000000000097919 */ /* 0x000e2e0000002100 */
[----:B------:R-:W0:Y:S01]  /*0020*/  S2UR UR4, SR_CTAID.X ;  /* 0x00000000000479c3 */ /* 0x000e220000002500 */
[----:B------:R-:W1:Y:S07]  /*0030*/  LDCU UR5, c[0x0][0x398] ;  /* 0x00007300ff0577ac */ /* 0x000e6e0008000800 */
[----:B------:R-:W0:Y:S02]  /*0040*/  LDC R0, c[0x0][0x360] ;  /* 0x0000d800ff007b82 */ /* 0x000e240000000800 */
[----:B0-----:R-:W-:-:S05]  /*0050*/  IMAD R9, R0, UR4, R9 ;  /* 0x0000000400097c24 */ /* 0x001fca000f8e0209 */
[----:B-1----:R-:W-:-:S13]  /*0060*/  ISETP.GE.AND P0, PT, R9, UR5, PT ;  /* 0x0000000509007c0c */ /* 0x002fda000bf06270 */
[----:B------:R-:W-:Y:S05]  /*0070*/  @P0 EXIT ;  /* 0x000000000000094d */ /* 0x000fea0003800000 */
[----:B------:R-:W0:Y:S01]  /*0080*/  LDC.64 R2, c[0x0][0x380] ;  /* 0x0000e000ff027b82 */ /* 0x000e220000000a00 */
[----:B------:R-:W1:Y:S07]  /*0090*/  LDCU.64 UR4, c[0x0][0x358] ;  /* 0x00006b00ff0477ac */ /* 0x000e6e0008000a00 */
[----:B------:R-:W2:Y:S08]  /*00a0*/  LDC.64 R4, c[0x0][0x388] ;  /* 0x0000e200ff047b82 */ /* 0x000eb00000000a00 */
[----:B------:R-:W3:Y:S01]  /*00b0*/  LDC.64 R6, c[0x0][0x390] ;  /* 0x0000e400ff067b82 */ /* 0x000ee20000000a00 */
[----:B0-----:R-:W-:-:S06]  /*00c0*/  IMAD.WIDE R2, R9, 0x4, R2 ;  /* 0x0000000409027825 */ /* 0x001fcc00078e0202 */
[----:B-1----:R-:W4:Y:S01]  /*00d0*/  LDG.E R2, desc[UR4][R2.64] ;  /* 0x0000000402027981 */ /* 0x002f22000c1e1900 */
[----:B--2---:R-:W-:-:S06]  /*00e0*/  IMAD.WIDE R4, R9, 0x4, R4 ;  /* 0x0000000409047825 */ /* 0x004fcc00078e0204 */
[----:B------:R-:W4:Y:S01]  /*00f0*/  LDG.E R5, desc[UR4][R4.64] ;  /* 0x0000000404057981 */ /* 0x000f22000c1e1900 */
[----:B---3--:R-:W-:-:S04]  /*0100*/  IMAD.WIDE R6, R9, 0x4, R6 ;  /* 0x0000000409067825 */ /* 0x008fc800078e0206 */
[----:B----4-:R-:W-:-:S05]  /*0110*/  FMUL R9, R2, R5 ;  /* 0x0000000502097220 */ /* 0x010fca0000400000 */
[----:B------:R-:W-:Y:S01]  /*0120*/  STG.E desc[UR4][R6.64], R9 ;  /* 0x0000000906007986 */ /* 0x000fe2000c101904 */
[----:B------:R-:W-:Y:S05]  /*0130*/  EXIT ;  /* 0x000000000000794d */ /* 0x000fea0003800000 */
.L_x_0:
[----:B------:R-:W-:-:S00]  /*0140*/  BRA `(.L_x_0) ;  /* 0xfffffffc00fc7947 */ /* 0x000fc0000383ffff */
[----:B------:R-:W-:-:S00]  /*0150*/  NOP ;  /* 0x0000000000007918 */ /* 0x000fc00000000000 */
        /* <DEDUP_REMOVED lines=10> */
.L_x_1:


//--------------------- .nv.shared.reserved.0     --------------------------
	.section	.nv.shared.reserved.0,"aw",@nobits
	.weak		__nv_reservedSMEM_offset_0_alias
	.size		__nv_reservedSMEM_offset_0_alias, 0, 64
	.other		__nv_reservedSMEM_offset_0_alias,@"STO_CUDA_RESERVED_SHARED STV_DEFAULT"
__nv_reservedSMEM_offset_0_alias:
	.zero		0
	.zero		64


//--------------------- .nv.constant0._Z8prodottoPKfS0_Pfi --------------------------
	.section	.nv.constant0._Z8prodottoPKfS0_Pfi,"a",@progbits
	.sectionflags	@""
	.align	4
.nv.constant0._Z8prodottoPKfS0_Pfi:
	.zero		924


//--------------------- SYMBOLS --------------------------

	.type		.nv.reservedSmem.offset0,@object
	.size		.nv.reservedSmem.offset0,0x4
